//
// Generated by NVIDIA NVVM Compiler
//
// Compiler Build ID: CL-36424714
// Cuda compilation tools, release 13.0, V13.0.88
// Based on NVVM 20.0.0
//

.version 9.0
.target sm_100
.address_size 64

	// .globl	_Z28transposeCoalesced_RECTTILESPfS_i
// _ZZ28transposeCoalesced_RECTTILESPfS_iE4tile has been demoted

.visible .entry _Z28transposeCoalesced_RECTTILESPfS_i(
	.param .u64 .ptr .align 1 _Z28transposeCoalesced_RECTTILESPfS_i_param_0,
	.param .u64 .ptr .align 1 _Z28transposeCoalesced_RECTTILESPfS_i_param_1,
	.param .u32 _Z28transposeCoalesced_RECTTILESPfS_i_param_2
)
{
	.reg .pred 	%p<2>;
	.reg .b32 	%r<32>;
	.reg .b32 	%f<3>;
	.reg .b64 	%rd<9>;
	// demoted variable
	.shared .align 4 .b8 _ZZ28transposeCoalesced_RECTTILESPfS_iE4tile[2048];
	ld.param.u64 	%rd1, [_Z28transposeCoalesced_RECTTILESPfS_i_param_0];
	ld.param.u64 	%rd2, [_Z28transposeCoalesced_RECTTILESPfS_i_param_1];
	ld.param.u32 	%r10, [_Z28transposeCoalesced_RECTTILESPfS_i_param_2];
	mov.u32 	%r11, %ntid.x;
	mov.u32 	%r12, %ctaid.x;
	mul.lo.s32 	%r1, %r11, %r12;
	mov.u32 	%r2, %tid.x;
	add.s32 	%r3, %r1, %r2;
	mov.u32 	%r4, %ntid.y;
	mov.u32 	%r13, %ctaid.y;
	mul.lo.s32 	%r5, %r4, %r13;
	mov.u32 	%r6, %tid.y;
	add.s32 	%r14, %r5, %r6;
	mad.lo.s32 	%r8, %r6, %r11, %r2;
	max.s32 	%r15, %r3, %r14;
	setp.ge.s32 	%p1, %r15, %r10;
	@%p1 bra 	$L__BB0_2;
	div.u32 	%r16, %r8, %r4;
	mul.lo.s32 	%r17, %r16, %r4;
	sub.s32 	%r18, %r8, %r17;
	cvta.to.global.u64 	%rd3, %rd1;
	cvta.to.global.u64 	%rd4, %rd2;
	mad.lo.s32 	%r19, %r10, %r14, %r3;
	mul.wide.s32 	%rd5, %r19, 4;
	add.s64 	%rd6, %rd3, %rd5;
	ld.global.f32 	%f1, [%rd6];
	shl.b32 	%r20, %r6, 7;
	mov.u32 	%r21, _ZZ28transposeCoalesced_RECTTILESPfS_iE4tile;
	add.s32 	%r22, %r21, %r20;
	shl.b32 	%r23, %r2, 2;
	add.s32 	%r24, %r22, %r23;
	st.shared.f32 	[%r24], %f1;
	bar.sync 	0;
	shl.b32 	%r25, %r18, 7;
	add.s32 	%r26, %r21, %r25;
	shl.b32 	%r27, %r16, 2;
	add.s32 	%r28, %r26, %r27;
	ld.shared.f32 	%f2, [%r28];
	add.s32 	%r29, %r16, %r1;
	add.s32 	%r30, %r18, %r5;
	mad.lo.s32 	%r31, %r29, %r10, %r30;
	mul.wide.s32 	%rd7, %r31, 4;
	add.s64 	%rd8, %rd4, %rd7;
	st.global.f32 	[%rd8], %f2;
$L__BB0_2:
	ret;

}


// ===== COMPILED SASS (sm_100) =====

	.target	sm_100

	.elftype	@"ET_EXEC"


//--------------------- .note.nv.tkinfo           --------------------------
	.section	.note.nv.tkinfo,"",@"SHT_NOTE"
	.sectionflags	@"SHF_NOTE_NV_TKINFO"
	.tkinfo
        /*0018*/ 	.word	0x00000002
        /*0030*/ 	.string	""
        /*0030*/ 	.string	"ptxas"
        /*0030*/ 	.string	"Cuda compilation tools, release 13.0, V13.0.88"
        /*0030*/ 	.string	"Build cuda_13.0.r13.0/compiler.36424714_0"
        /*0030*/ 	.string	"-arch sm_100 -m 64 "



//--------------------- .note.nv.cuinfo           --------------------------
	.section	.note.nv.cuinfo,"",@"SHT_NOTE"
	.sectionflags	@"SHF_NOTE_NV_CUINFO"
        /*0018*/ 	.short	0x0002
        /*001a*/ 	.short	0x0064
        /*001c*/ 	.short	0x0082
	.zero		2


//--------------------- .nv.info                  --------------------------
	.section	.nv.info,"",@"SHT_CUDA_INFO"
	.align	4


	//----- nvinfo : EIATTR_REGCOUNT
	.align		4
        /*0000*/ 	.byte	0x04, 0x2f
        /*0002*/ 	.short	(.L_1 - .L_0)
	.align		4
.L_0:
        /*0004*/ 	.word	index@(_Z28transposeCoalesced_RECTTILESPfS_i)
        /*0008*/ 	.word	0x0000000e


	//----- nvinfo : EIATTR_FRAME_SIZE
	.align		4
.L_1:
        /*000c*/ 	.byte	0x04, 0x11
        /*000e*/ 	.short	(.L_3 - .L_2)
	.align		4
.L_2:
        /*0010*/ 	.word	index@(_Z28transposeCoalesced_RECTTILESPfS_i)
        /*0014*/ 	.word	0x00000000


	//----- nvinfo : EIATTR_MIN_STACK_SIZE
	.align		4
.L_3:
        /*0018*/ 	.byte	0x04, 0x12
        /*001a*/ 	.short	(.L_5 - .L_4)
	.align		4
.L_4:
        /*001c*/ 	.word	index@(_Z28transposeCoalesced_RECTTILESPfS_i)
        /*0020*/ 	.word	0x00000000
.L_5:


//--------------------- .nv.compat                --------------------------
	.section	.nv.compat,"",@"SHT_CUDA_COMPAT_INFO"
	.align	4
        /*0000*/ 	.byte	0x02, 0x09, 0x00, 0x00, 0x02, 0x02, 0x01, 0x00, 0x02, 0x05, 0x05, 0x00, 0x03, 0x07, 0x01, 0x01
        /*0010*/ 	.byte	0x02, 0x03, 0x00, 0x00, 0x02, 0x06, 0x01, 0x00, 0x04, 0x0b, 0x08, 0x00, 0x09, 0x00, 0x00, 0x00
        /*0020*/ 	.byte	0x00, 0x00, 0x00, 0x00


//--------------------- .nv.info._Z28transposeCoalesced_RECTTILESPfS_i --------------------------
	.section	.nv.info._Z28transposeCoalesced_RECTTILESPfS_i,"",@"SHT_CUDA_INFO"
	.sectionflags	@""
	.align	4


	//----- nvinfo : EIATTR_CUDA_API_VERSION
	.align		4
        /*0000*/ 	.byte	0x04, 0x37
        /*0002*/ 	.short	(.L_7 - .L_6)
.L_6:
        /*0004*/ 	.word	0x00000082


	//----- nvinfo : EIATTR_KPARAM_INFO
	.align		4
.L_7:
        /*0008*/ 	.byte	0x04, 0x17
        /*000a*/ 	.short	(.L_9 - .L_8)
.L_8:
        /*000c*/ 	.word	0x00000000
        /*0010*/ 	.short	0x0002
        /*0012*/ 	.short	0x0010
        /*0014*/ 	.byte	0x00, 0xf0, 0x11, 0x00


	//----- nvinfo : EIATTR_KPARAM_INFO
	.align		4
.L_9:
        /*0018*/ 	.byte	0x04, 0x17
        /*001a*/ 	.short	(.L_11 - .L_10)
.L_10:
        /*001c*/ 	.word	0x00000000
        /*0020*/ 	.short	0x0001
        /*0022*/ 	.short	0x0008
        /*0024*/ 	.byte	0x00, 0xf5, 0x21, 0x00


	//----- nvinfo : EIATTR_KPARAM_INFO
	.align		4
.L_11:
        /*0028*/ 	.byte	0x04, 0x17
        /*002a*/ 	.short	(.L_13 - .L_12)
.L_12:
        /*002c*/ 	.word	0x00000000
        /*0030*/ 	.short	0x0000
        /*0032*/ 	.short	0x0000
        /*0034*/ 	.byte	0x00, 0xf5, 0x21, 0x00


	//----- nvinfo : EIATTR_SPARSE_MMA_MASK
	.align		4
.L_13:
        /*0038*/ 	.byte	0x03, 0x50
        /*003a*/ 	.short	0x0000


	//----- nvinfo : EIATTR_MAXREG_COUNT
	.align		4
        /*003c*/ 	.byte	0x03, 0x1b
        /*003e*/ 	.short	0x00ff


	//----- nvinfo : EIATTR_NUM_BARRIERS
	.align		4
        /*0040*/ 	.byte	0x02, 0x4c
        /*0042*/ 	.byte	0x01
	.zero		1


	//----- nvinfo : EIATTR_MERCURY_ISA_VERSION
	.align		4
        /*0044*/ 	.byte	0x03, 0x5f
        /*0046*/ 	.short	0x0101


	//----- nvinfo : EIATTR_VRC_CTA_INIT_COUNT
	.align		4
        /*0048*/ 	.byte	0x02, 0x4a
	.zero		1
	.zero		1


	//----- nvinfo : EIATTR_EXIT_INSTR_OFFSETS
	.align		4
        /*004c*/ 	.byte	0x04, 0x1c
        /*004e*/ 	.short	(.L_15 - .L_14)


	//   ....[0]....
.L_14:
        /*0050*/ 	.word	0x000000e0


	//   ....[1]....
        /*0054*/ 	.word	0x00000390


	//----- nvinfo : EIATTR_CBANK_PARAM_SIZE
	.align		4
.L_15:
        /*0058*/ 	.byte	0x03, 0x19
        /*005a*/ 	.short	0x0014


	//----- nvinfo : EIATTR_PARAM_CBANK
	.align		4
        /*005c*/ 	.byte	0x04, 0x0a
        /*005e*/ 	.short	(.L_17 - .L_16)
	.align		4
.L_16:
        /*0060*/ 	.word	index@(.nv.constant0._Z28transposeCoalesced_RECTTILESPfS_i)
        /*0064*/ 	.short	0x0380
        /*0066*/ 	.short	0x0014


	//----- nvinfo : EIATTR_SW_WAR
	.align		4
.L_17:
        /*0068*/ 	.byte	0x04, 0x36
        /*006a*/ 	.short	(.L_19 - .L_18)
.L_18:
        /*006c*/ 	.word	0x00000008
.L_19:


//--------------------- .nv.callgraph             --------------------------
	.section	.nv.callgraph,"",@"SHT_CUDA_CALLGRAPH"
	.align	4
	.sectionentsize	8
	.align		4
        /*0000*/ 	.word	0x00000000
	.align		4
        /*0004*/ 	.word	0xffffffff
	.align		4
        /*0008*/ 	.word	0x00000000
	.align		4
        /*000c*/ 	.word	0xfffffffe
	.align		4
        /*0010*/ 	.word	0x00000000
	.align		4
        /*0014*/ 	.word	0xfffffffd
	.align		4
        /*0018*/ 	.word	0x00000000
	.align		4
        /*001c*/ 	.word	0xfffffffc


//--------------------- .text._Z28transposeCoalesced_RECTTILESPfS_i --------------------------
	.section	.text._Z28transposeCoalesced_RECTTILESPfS_i,"ax",@progbits
	.align	128
        .global         _Z28transposeCoalesced_RECTTILESPfS_i
        .type           _Z28transposeCoalesced_RECTTILESPfS_i,@function
        .size           _Z28transposeCoalesced_RECTTILESPfS_i,(.L_x_1 - _Z28transposeCoalesced_RECTTILESPfS_i)
        .other          _Z28transposeCoalesced_RECTTILESPfS_i,@"STO_CUDA_ENTRY STV_DEFAULT"
_Z28transposeCoalesced_RECTTILESPfS_i:
.text._Z28transposeCoalesced_RECTTILESPfS_i:
[----:B------:R-:W-:Y:S01]  /*0000*/  LDC R1, c[0x0][0x37c] ;  /* 0x0000df00ff017b82 */ /* 0x000fe20000000800 */
[----:B------:R-:W0:Y:S07]  /*0010*/  S2R R8, SR_TID.Y ;  /* 0x0000000000087919 */ /* 0x000e2e0000002200 */
[----:B------:R-:W1:Y:S01]  /*0020*/  S2UR UR5, SR_CTAID.Y ;  /* 0x00000000000579c3 */ /* 0x000e620000002600 */
[----:B------:R-:W2:Y:S01]  /*0030*/  LDCU UR10, c[0x0][0x360] ;  /* 0x00006c00ff0a77ac */ /* 0x000ea20008000800 */
[----:B------:R-:W3:Y:S01]  /*0040*/  S2R R9, SR_TID.X ;  /* 0x0000000000097919 */ /* 0x000ee20000002100 */
[----:B------:R-:W1:Y:S05]  /*0050*/  LDCU UR11, c[0x0][0x364] ;  /* 0x00006c80ff0b77ac */ /* 0x000e6a0008000800 */
[----:B------:R-:W2:Y:S01]  /*0060*/  S2UR UR4, SR_CTAID.X ;  /* 0x00000000000479c3 */ /* 0x000ea20000002500 */
[----:B------:R-:W4:Y:S01]  /*0070*/  LDCU UR12, c[0x0][0x390] ;  /* 0x00007200ff0c77ac */ /* 0x000f220008000800 */
[----:B-1----:R-:W-:-:S06]  /*0080*/  UIMAD UR5, UR11, UR5, URZ ;  /* 0x000000050b0572a4 */ /* 0x002fcc000f8e02ff */
[----:B0-----:R-:W-:Y:S01]  /*0090*/  VIADD R5, R8, UR5 ;  /* 0x0000000508057c36 */ /* 0x001fe20008000000 */
[----:B--2---:R-:W-:-:S06]  /*00a0*/  UIMAD UR4, UR10, UR4, URZ ;  /* 0x000000040a0472a4 */ /* 0x004fcc000f8e02ff */
[----:B---3--:R-:W-:-:S04]  /*00b0*/  IADD3 R0, PT, PT, R9, UR4, RZ ;  /* 0x0000000409007c10 */ /* 0x008fc8000fffe0ff */
[----:B------:R-:W-:-:S04]  /*00c0*/  VIMNMX R2, PT, PT, R0, R5, !PT ;  /* 0x0000000500027248 */ /* 0x000fc80007fe0100 */
[----:B----4-:R-:W-:-:S13]  /*00d0*/  ISETP.GE.AND P0, PT, R2, UR12, PT ;  /* 0x0000000c02007c0c */ /* 0x010fda000bf06270 */
[----:B------:R-:W-:Y:S05]  /*00e0*/  @P0 EXIT ;  /* 0x000000000000094d */ /* 0x000fea0003800000 */
[----:B------:R-:W0:Y:S01]  /*00f0*/  LDC.64 R2, c[0x0][0x380] ;  /* 0x0000e000ff027b82 */ /* 0x000e220000000a00 */
[----:B------:R-:W1:Y:S01]  /*0100*/  LDCU.64 UR8, c[0x0][0x358] ;  /* 0x00006b00ff0877ac */ /* 0x000e620008000a00 */
[----:B------:R-:W-:-:S04]  /*0110*/  IMAD R5, R5, UR12, R0 ;  /* 0x0000000c05057c24 */ /* 0x000fc8000f8e0200 */
[----:B0-----:R-:W-:-:S05]  /*0120*/  IMAD.WIDE R2, R5, 0x4, R2 ;  /* 0x0000000405027825 */ /* 0x001fca00078e0202 */
[----:B-1----:R0:W2:Y:S01]  /*0130*/  LDG.E R7, desc[UR8][R2.64] ;  /* 0x0000000802077981 */ /* 0x0020a2000c1e1900 */
[----:B------:R-:W1:Y:S01]  /*0140*/  I2F.U32.RP R6, UR11 ;  /* 0x0000000b00067d06 */ /* 0x000e620008209000 */
[----:B------:R-:W-:Y:S01]  /*0150*/  IMAD R0, R8, UR10, R9 ;  /* 0x0000000a08007c24 */ /* 0x000fe2000f8e0209 */
[----:B------:R-:W3:Y:S01]  /*0160*/  S2UR UR7, SR_CgaCtaId ;  /* 0x00000000000779c3 */ /* 0x000ee20000008800 */
[----:B------:R-:W-:Y:S01]  /*0170*/  UMOV UR6, 0x400 ;  /* 0x0000040000067882 */ /* 0x000fe20000000000 */
[----:B------:R-:W-:-:S04]  /*0180*/  ISETP.NE.U32.AND P2, PT, RZ, UR11, PT ;  /* 0x0000000bff007c0c */ /* 0x000fc8000bf45070 */
[----:B-1----:R-:W1:Y:S01]  /*0190*/  MUFU.RCP R6, R6 ;  /* 0x0000000600067308 */ /* 0x002e620000001000 */
[----:B---3--:R-:W-:Y:S01]  /*01a0*/  ULEA UR6, UR7, UR6, 0x18 ;  /* 0x0000000607067291 */ /* 0x008fe2000f8ec0ff */
[----:B-1----:R-:W-:-:S06]  /*01b0*/  IADD3 R4, PT, PT, R6, 0xffffffe, RZ ;  /* 0x0ffffffe06047810 */ /* 0x002fcc0007ffe0ff */
[----:B------:R1:W3:Y:S02]  /*01c0*/  F2I.FTZ.U32.TRUNC.NTZ R5, R4 ;  /* 0x0000000400057305 */ /* 0x0002e4000021f000 */
[----:B-1----:R-:W-:Y:S02]  /*01d0*/  HFMA2 R4, -RZ, RZ, 0, 0 ;  /* 0x00000000ff047431 */ /* 0x002fe400000001ff */
[----:B---3--:R-:W-:-:S04]  /*01e0*/  IMAD.MOV R11, RZ, RZ, -R5 ;  /* 0x000000ffff0b7224 */ /* 0x008fc800078e0a05 */
[----:B------:R-:W-:-:S04]  /*01f0*/  IMAD R11, R11, UR11, RZ ;  /* 0x0000000b0b0b7c24 */ /* 0x000fc8000f8e02ff */
[----:B------:R-:W-:-:S06]  /*0200*/  IMAD.HI.U32 R5, R5, R11, R4 ;  /* 0x0000000b05057227 */ /* 0x000fcc00078e0004 */
[----:B------:R-:W-:-:S04]  /*0210*/  IMAD.HI.U32 R5, R5, R0, RZ ;  /* 0x0000000005057227 */ /* 0x000fc800078e00ff */
[----:B0-----:R-:W-:-:S04]  /*0220*/  IMAD.MOV R3, RZ, RZ, -R5 ;  /* 0x000000ffff037224 */ /* 0x001fc800078e0a05 */
[----:B------:R-:W-:-:S05]  /*0230*/  IMAD R2, R3, UR11, R0 ;  /* 0x0000000b03027c24 */ /* 0x000fca000f8e0200 */
[----:B------:R-:W-:-:S13]  /*0240*/  ISETP.GE.U32.AND P0, PT, R2, UR11, PT ;  /* 0x0000000b02007c0c */ /* 0x000fda000bf06070 */
[----:B------:R-:W-:Y:S01]  /*0250*/  @P0 IADD3 R2, PT, PT, R2, -UR11, RZ ;  /* 0x8000000b02020c10 */ /* 0x000fe2000fffe0ff */
[----:B------:R-:W-:-:S03]  /*0260*/  @P0 VIADD R5, R5, 0x1 ;  /* 0x0000000105050836 */ /* 0x000fc60000000000 */
[----:B------:R-:W-:Y:S02]  /*0270*/  ISETP.GE.U32.AND P1, PT, R2, UR11, PT ;  /* 0x0000000b02007c0c */ /* 0x000fe4000bf26070 */
[----:B------:R-:W-:-:S04]  /*0280*/  LEA R2, R8, UR6, 0x7 ;  /* 0x0000000608027c11 */ /* 0x000fc8000f8e38ff */
[----:B------:R-:W-:-:S07]  /*0290*/  LEA R4, R9, R2, 0x2 ;  /* 0x0000000209047211 */ /* 0x000fce00078e10ff */
[----:B------:R-:W-:Y:S02]  /*02a0*/  @P1 IADD3 R5, PT, PT, R5, 0x1, RZ ;  /* 0x0000000105051810 */ /* 0x000fe40007ffe0ff */
[----:B------:R-:W-:-:S05]  /*02b0*/  @!P2 LOP3.LUT R5, RZ, UR11, RZ, 0x33, !PT ;  /* 0x0000000bff05ac12 */ /* 0x000fca000f8e33ff */
[----:B------:R-:W-:-:S04]  /*02c0*/  IMAD.MOV R3, RZ, RZ, -R5 ;  /* 0x000000ffff037224 */ /* 0x000fc800078e0a05 */
[----:B------:R-:W-:Y:S02]  /*02d0*/  IMAD R0, R3, UR11, R0 ;  /* 0x0000000b03007c24 */ /* 0x000fe4000f8e0200 */
[----:B------:R-:W0:Y:S03]  /*02e0*/  LDC.64 R2, c[0x0][0x388] ;  /* 0x0000e200ff027b82 */ /* 0x000e260000000a00 */
[C---:B------:R-:W-:Y:S02]  /*02f0*/  LEA R6, R0.reuse, UR6, 0x7 ;  /* 0x0000000600067c11 */ /* 0x040fe4000f8e38ff */
[----:B------:R-:W-:-:S03]  /*0300*/  IADD3 R0, PT, PT, R0, UR5, RZ ;  /* 0x0000000500007c10 */ /* 0x000fc6000fffe0ff */
[C---:B------:R-:W-:Y:S01]  /*0310*/  IMAD R6, R5.reuse, 0x4, R6 ;  /* 0x0000000405067824 */ /* 0x040fe200078e0206 */
[----:B------:R-:W-:-:S05]  /*0320*/  IADD3 R5, PT, PT, R5, UR4, RZ ;  /* 0x0000000405057c10 */ /* 0x000fca000fffe0ff */
[----:B------:R-:W-:-:S04]  /*0330*/  IMAD R5, R5, UR12, R0 ;  /* 0x0000000c05057c24 */ /* 0x000fc8000f8e0200 */
[----:B0-----:R-:W-:Y:S01]  /*0340*/  IMAD.WIDE R2, R5, 0x4, R2 ;  /* 0x0000000405027825 */ /* 0x001fe200078e0202 */
[----:B--2---:R-:W-:Y:S01]  /*0350*/  STS [R4], R7 ;  /* 0x0000000704007388 */ /* 0x004fe20000000800 */
[----:B------:R-:W-:Y:S06]  /*0360*/  BAR.SYNC.DEFER_BLOCKING 0x0 ;  /* 0x0000000000007b1d */ /* 0x000fec0000010000 */
[----:B------:R-:W0:Y:S04]  /*0370*/  LDS R9, [R6] ;  /* 0x0000000006097984 */ /* 0x000e280000000800 */
[----:B0-----:R-:W-:Y:S01]  /*0380*/  STG.E desc[UR8][R2.64], R9 ;  /* 0x0000000902007986 */ /* 0x001fe2000c101908 */
[----:B------:R-:W-:Y:S05]  /*0390*/  EXIT ;  /* 0x000000000000794d */ /* 0x000fea0003800000 */
.L_x_0:
[----:B------:R-:W-:-:S00]  /*03a0*/  BRA `(.L_x_0) ;  /* 0xfffffffc00fc7947 */ /* 0x000fc0000383ffff */
[----:B------:R-:W-:-:S00]  /*03b0*/  NOP ;  /* 0x0000000000007918 */ /* 0x000fc00000000000 */
        /* <DEDUP_REMOVED lines=12> */
.L_x_1:


//--------------------- .nv.shared._Z28transposeCoalesced_RECTTILESPfS_i --------------------------
	.section	.nv.shared._Z28transposeCoalesced_RECTTILESPfS_i,"aw",@nobits
	.sectionflags	@""
	.align	4
.nv.shared._Z28transposeCoalesced_RECTTILESPfS_i:
	.zero		3072


//--------------------- .nv.shared.reserved.0     --------------------------
	.section	.nv.shared.reserved.0,"aw",@nobits
	.weak		__nv_reservedSMEM_offset_0_alias
	.size		__nv_reservedSMEM_offset_0_alias, 0, 64
	.other		__nv_reservedSMEM_offset_0_alias,@"STO_CUDA_RESERVED_SHARED STV_DEFAULT"
__nv_reservedSMEM_offset_0_alias:
	.zero		0
	.zero		64


//--------------------- .nv.constant0._Z28transposeCoalesced_RECTTILESPfS_i --------------------------
	.section	.nv.constant0._Z28transposeCoalesced_RECTTILESPfS_i,"a",@progbits
	.sectionflags	@""
	.align	4
.nv.constant0._Z28transposeCoalesced_RECTTILESPfS_i:
	.zero		916


//--------------------- SYMBOLS --------------------------

	.type		.nv.reservedSmem.offset0,@object
	.size		.nv.reservedSmem.offset0,0x4
	.type		.nv.reservedSmem.cap,@object
	.size		.nv.reservedSmem.cap,0x4
